	.headerflags	@"EF_CUDA_TEXMODE_UNIFIED EF_CUDA_64BIT_ADDRESS EF_CUDA_ACCELERATORS EF_CUDA_SM90 EF_CUDA_VIRTUAL_SM(EF_CUDA_SM90)"
	.elftype	@"ET_EXEC"


//--------------------- .nv.info                  --------------------------
	.section	.nv.info,"",@"SHT_CUDA_INFO"
	.align	4


	//----- nvinfo : EIATTR_REGCOUNT
	.align		4
        /*0000*/ 	.byte	0x04, 0x2f
        /*0002*/ 	.short	(.L_1 - .L_0)
	.align		4
.L_0:
        /*0004*/ 	.word	index@(triton_poi_fused_add_convolution_7)
        /*0008*/ 	.word	0x0000001e


	//----- nvinfo : EIATTR_MIN_STACK_SIZE
	.align		4
.L_1:
        /*000c*/ 	.byte	0x04, 0x12
        /*000e*/ 	.short	(.L_3 - .L_2)
	.align		4
.L_2:
        /*0010*/ 	.word	index@(triton_poi_fused_add_convolution_7)
        /*0014*/ 	.word	0x00000000


	//----- nvinfo : EIATTR_FRAME_SIZE
	.align		4
.L_3:
        /*0018*/ 	.byte	0x04, 0x11
        /*001a*/ 	.short	(.L_5 - .L_4)
	.align		4
.L_4:
        /*001c*/ 	.word	index@(triton_poi_fused_add_convolution_7)
        /*0020*/ 	.word	0x00000000


	//----- nvinfo : EIATTR_MIN_STACK_SIZE
	.align		4
.L_5:
        /*0024*/ 	.byte	0x04, 0x12
        /*0026*/ 	.short	(.L_7 - .L_6)
	.align		4
.L_6:
        /*0028*/ 	.word	index@(triton_poi_fused_add_convolution_7)
        /*002c*/ 	.word	0x00000000
.L_7:


//--------------------- .nv.info.triton_poi_fused_add_convolution_7 --------------------------
	.section	.nv.info.triton_poi_fused_add_convolution_7,"",@"SHT_CUDA_INFO"
	.sectionflags	@""
	.align	4


	//----- nvinfo : EIATTR_CUDA_API_VERSION
	.align		4
        /*0000*/ 	.byte	0x04, 0x37
        /*0002*/ 	.short	(.L_9 - .L_8)
.L_8:
        /*0004*/ 	.word	0x0000007c


	//----- nvinfo : EIATTR_KPARAM_INFO
	.align		4
.L_9:
        /*0008*/ 	.byte	0x04, 0x17
        /*000a*/ 	.short	(.L_11 - .L_10)
.L_10:
        /*000c*/ 	.word	0x00000000
        /*0010*/ 	.short	0x0003
        /*0012*/ 	.short	0x0018
        /*0014*/ 	.byte	0x00, 0xf0, 0x11, 0x00


	//----- nvinfo : EIATTR_KPARAM_INFO
	.align		4
.L_11:
        /*0018*/ 	.byte	0x04, 0x17
        /*001a*/ 	.short	(.L_13 - .L_12)
.L_12:
        /*001c*/ 	.word	0x00000000
        /*0020*/ 	.short	0x0002
        /*0022*/ 	.short	0x0010
        /*0024*/ 	.byte	0x00, 0xf4, 0x21, 0x00


	//----- nvinfo : EIATTR_KPARAM_INFO
	.align		4
.L_13:
        /*0028*/ 	.byte	0x04, 0x17
        /*002a*/ 	.short	(.L_15 - .L_14)
.L_14:
        /*002c*/ 	.word	0x00000000
        /*0030*/ 	.short	0x0001
        /*0032*/ 	.short	0x0008
        /*0034*/ 	.byte	0x00, 0xf4, 0x21, 0x00


	//----- nvinfo : EIATTR_KPARAM_INFO
	.align		4
.L_15:
        /*0038*/ 	.byte	0x04, 0x17
        /*003a*/ 	.short	(.L_17 - .L_16)
.L_16:
        /*003c*/ 	.word	0x00000000
        /*0040*/ 	.short	0x0000
        /*0042*/ 	.short	0x0000
        /*0044*/ 	.byte	0x00, 0xf4, 0x21, 0x00


	//----- nvinfo : EIATTR_SPARSE_MMA_MASK
	.align		4
.L_17:
        /*0048*/ 	.byte	0x03, 0x50
        /*004a*/ 	.short	0x0000


	//----- nvinfo : EIATTR_MAXREG_COUNT
	.align		4
        /*004c*/ 	.byte	0x03, 0x1b
        /*004e*/ 	.short	0x00ff


	//----- nvinfo : EIATTR_EXIT_INSTR_OFFSETS
	.align		4
        /*0050*/ 	.byte	0x04, 0x1c
        /*0052*/ 	.short	(.L_19 - .L_18)


	//   ....[0]....
.L_18:
        /*0054*/ 	.word	0x000003c0


	//----- nvinfo : EIATTR_REQNTID
	.align		4
.L_19:
        /*0058*/ 	.byte	0x04, 0x10
        /*005a*/ 	.short	(.L_21 - .L_20)
.L_20:
        /*005c*/ 	.word	0x00000080
        /*0060*/ 	.word	0x00000001
        /*0064*/ 	.word	0x00000001


	//----- nvinfo : EIATTR_CBANK_PARAM_SIZE
	.align		4
.L_21:
        /*0068*/ 	.byte	0x03, 0x19
        /*006a*/ 	.short	0x001c


	//----- nvinfo : EIATTR_PARAM_CBANK
	.align		4
        /*006c*/ 	.byte	0x04, 0x0a
        /*006e*/ 	.short	(.L_23 - .L_22)
	.align		4
.L_22:
        /*0070*/ 	.word	index@(.nv.constant0.triton_poi_fused_add_convolution_7)
        /*0074*/ 	.short	0x0210
        /*0076*/ 	.short	0x001c


	//----- nvinfo : EIATTR_SW_WAR
	.align		4
.L_23:
        /*0078*/ 	.byte	0x04, 0x36
        /*007a*/ 	.short	(.L_25 - .L_24)
.L_24:
        /*007c*/ 	.word	0x00000008
.L_25:


//--------------------- .nv.callgraph             --------------------------
	.section	.nv.callgraph,"",@"SHT_CUDA_CALLGRAPH"
	.align	4
	.sectionentsize	8
	.align		4
        /*0000*/ 	.word	0x00000000
	.align		4
        /*0004*/ 	.word	0xffffffff
	.align		4
        /*0008*/ 	.word	0x00000000
	.align		4
        /*000c*/ 	.word	0xfffffffe
	.align		4
        /*0010*/ 	.word	0x00000000
	.align		4
        /*0014*/ 	.word	0xfffffffd
	.align		4
        /*0018*/ 	.word	0x00000000
	.align		4
        /*001c*/ 	.word	0xfffffffc


//--------------------- .text.triton_poi_fused_add_convolution_7 --------------------------
	.section	.text.triton_poi_fused_add_convolution_7,"ax",@progbits
	.align	128
        .global         triton_poi_fused_add_convolution_7
        .type           triton_poi_fused_add_convolution_7,@function
        .size           triton_poi_fused_add_convolution_7,(.L_x_1 - triton_poi_fused_add_convolution_7)
        .other          triton_poi_fused_add_convolution_7,@"STO_CUDA_ENTRY STV_DEFAULT"
triton_poi_fused_add_convolution_7:
.text.triton_poi_fused_add_convolution_7:
[----:B------:R-:W-:Y:S01]  /*0000*/  LDC R1, c[0x0][0x28] ;  /* 0x00000a00ff017b82 */ /* 0x000fe20000000800 */
[----:B------:R-:W1:Y:S07]  /*0010*/  S2R R0, SR_TID.X ;  /* 0x0000000000007919 */ /* 0x000e6e0000002100 */
[----:B------:R-:W2:Y:S01]  /*0020*/  LDC.64 R8, c[0x0][0x218] ;  /* 0x00008600ff087b82 */ /* 0x000ea20000000a00 */
[----:B------:R-:W-:Y:S01]  /*0030*/  ULDC.64 UR4, c[0x0][0x208] ;  /* 0x0000820000047ab9 */ /* 0x000fe20000000a00 */
[----:B------:R-:W3:Y:S01]  /*0040*/  S2R R7, SR_CTAID.X ;  /* 0x0000000000077919 */ /* 0x000ee20000002500 */
[----:B-1----:R-:W-:-:S02]  /*0050*/  SHF.L.U32 R0, R0, 0x2, RZ ;  /* 0x0000000200007819 */ /* 0x002fc400000006ff */
[----:B---3--:R-:W-:Y:S02]  /*0060*/  SHF.R.S32.HI R2, RZ, 0x15, R7 ;  /* 0x00000015ff027819 */ /* 0x008fe40000011407 */
[----:B------:R-:W-:Y:S02]  /*0070*/  LOP3.LUT R0, R0, 0x1fc, RZ, 0xc0, !PT ;  /* 0x000001fc00007812 */ /* 0x000fe400078ec0ff */
[----:B------:R-:W-:Y:S02]  /*0080*/  SGXT R2, R2, 0x1 ;  /* 0x000000010202781a */ /* 0x000fe40000000200 */
[----:B------:R-:W-:-:S04]  /*0090*/  LEA R7, R7, R0, 0xa ;  /* 0x0000000007077211 */ /* 0x000fc800078e50ff */
[----:B------:R-:W-:-:S04]  /*00a0*/  LEA.HI R2, R2, R7, RZ, 0x12 ;  /* 0x0000000702027211 */ /* 0x000fc800078f90ff */
[----:B------:R-:W-:Y:S01]  /*00b0*/  SHF.R.S32.HI R0, RZ, 0x12, R2 ;  /* 0x00000012ff007819 */ /* 0x000fe20000011402 */
[----:B------:R-:W-:-:S03]  /*00c0*/  VIADD R2, R2, 0x200 ;  /* 0x0000020002027836 */ /* 0x000fc60000000000 */
[----:B------:R-:W-:Y:S02]  /*00d0*/  SHF.R.S32.HI R3, RZ, 0xf, R0 ;  /* 0x0000000fff037819 */ /* 0x000fe40000011400 */
[----:B------:R-:W-:Y:S02]  /*00e0*/  SHF.R.S32.HI R6, RZ, 0x12, R2 ;  /* 0x00000012ff067819 */ /* 0x000fe40000011402 */
[----:B------:R-:W-:Y:S02]  /*00f0*/  LOP3.LUT R5, R3, 0xffff, RZ, 0xc0, !PT ;  /* 0x0000ffff03057812 */ /* 0x000fe400078ec0ff */
[----:B------:R-:W-:Y:S02]  /*0100*/  SHF.R.S32.HI R3, RZ, 0xf, R6 ;  /* 0x0000000fff037819 */ /* 0x000fe40000011406 */
[----:B------:R-:W-:Y:S02]  /*0110*/  LEA.HI R2, R5, R0, RZ, 0x15 ;  /* 0x0000000005027211 */ /* 0x000fe400078fa8ff */
[----:B------:R-:W-:-:S02]  /*0120*/  LOP3.LUT R5, R3, 0xffff, RZ, 0xc0, !PT ;  /* 0x0000ffff03057812 */ /* 0x000fc400078ec0ff */
[----:B------:R-:W-:Y:S02]  /*0130*/  LOP3.LUT R4, R2, 0xffe0, RZ, 0xc0, !PT ;  /* 0x0000ffe002047812 */ /* 0x000fe400078ec0ff */
[----:B------:R-:W1:Y:S01]  /*0140*/  LDC.64 R2, c[0x0][0x210] ;  /* 0x00008400ff027b82 */ /* 0x000e620000000a00 */
[----:B------:R-:W-:Y:S02]  /*0150*/  LEA.HI R10, R5, R6, RZ, 0x15 ;  /* 0x00000006050a7211 */ /* 0x000fe400078fa8ff */
[----:B------:R-:W-:Y:S02]  /*0160*/  IADD3 R11, RZ, -R4, RZ ;  /* 0x80000004ff0b7210 */ /* 0x000fe40007ffe0ff */
[----:B------:R-:W-:Y:S02]  /*0170*/  LOP3.LUT R10, R10, 0xffe0, RZ, 0xc0, !PT ;  /* 0x0000ffe00a0a7812 */ /* 0x000fe400078ec0ff */
[----:B------:R-:W-:Y:S01]  /*0180*/  PRMT R11, R11, 0x7710, RZ ;  /* 0x000077100b0b7816 */ /* 0x000fe200000000ff */
[----:B------:R-:W3:Y:S02]  /*0190*/  LDC.64 R4, c[0x0][0x220] ;  /* 0x00008800ff047b82 */ /* 0x000ee40000000a00 */
[----:B------:R-:W-:Y:S01]  /*01a0*/  IMAD.MOV R10, RZ, RZ, -R10 ;  /* 0x000000ffff0a7224 */ /* 0x000fe200078e0a0a */
[----:B------:R-:W-:-:S04]  /*01b0*/  IADD3 R0, R0, R11, RZ ;  /* 0x0000000b00007210 */ /* 0x000fc80007ffe0ff */
[----:B------:R-:W-:Y:S02]  /*01c0*/  PRMT R11, R10, 0x7710, RZ ;  /* 0x000077100a0b7816 */ /* 0x000fe400000000ff */
[----:B------:R-:W-:Y:S02]  /*01d0*/  PRMT R23, R0, 0x9910, RZ ;  /* 0x0000991000177816 */ /* 0x000fe400000000ff */
[----:B------:R-:W-:-:S03]  /*01e0*/  IADD3 R6, R6, R11, RZ ;  /* 0x0000000b06067210 */ /* 0x000fc60007ffe0ff */
[----:B--2---:R-:W-:Y:S01]  /*01f0*/  IMAD.WIDE R22, R23, 0x4, R8 ;  /* 0x0000000417167825 */ /* 0x004fe200078e0208 */
[----:B------:R-:W-:-:S03]  /*0200*/  PRMT R21, R6, 0x9910, RZ ;  /* 0x0000991006157816 */ /* 0x000fc600000000ff */
[C---:B-1----:R-:W-:Y:S01]  /*0210*/  IMAD.WIDE R2, R7.reuse, 0x4, R2 ;  /* 0x0000000407027825 */ /* 0x042fe200078e0202 */
[----:B------:R-:W2:Y:S03]  /*0220*/  LDG.E.EL R0, desc[UR4][R22.64] ;  /* 0x0000000416007981 */ /* 0x000ea6000c2e1900 */
[----:B---3--:R-:W-:Y:S02]  /*0230*/  IMAD.WIDE R24, R7, 0x4, R4 ;  /* 0x0000000407187825 */ /* 0x008fe400078e0204 */
[----:B------:R-:W2:Y:S02]  /*0240*/  LDG.E.128 R4, desc[UR4][R2.64] ;  /* 0x0000000402047981 */ /* 0x000ea4000c1e1d00 */
[----:B------:R-:W-:Y:S02]  /*0250*/  IMAD.WIDE R20, R21, 0x4, R8 ;  /* 0x0000000415147825 */ /* 0x000fe400078e0208 */
[----:B------:R-:W3:Y:S04]  /*0260*/  LDG.E.128 R16, desc[UR4][R24.64] ;  /* 0x0000000418107981 */ /* 0x000ee8000c1e1d00 */
[----:B------:R-:W4:Y:S04]  /*0270*/  LDG.E.EL R20, desc[UR4][R20.64] ;  /* 0x0000000414147981 */ /* 0x000f28000c2e1900 */
[----:B------:R-:W4:Y:S04]  /*0280*/  LDG.E.128 R8, desc[UR4][R2.64+0x800] ;  /* 0x0008000402087981 */ /* 0x000f28000c1e1d00 */
[----:B------:R-:W5:Y:S01]  /*0290*/  LDG.E.128 R12, desc[UR4][R24.64+0x800] ;  /* 0x00080004180c7981 */ /* 0x000f62000c1e1d00 */
[--C-:B--2---:R-:W-:Y:S01]  /*02a0*/  FADD R27, R4, R0.reuse ;  /* 0x00000000041b7221 */ /* 0x104fe20000000000 */
[--C-:B------:R-:W-:Y:S01]  /*02b0*/  FADD R4, R5, R0.reuse ;  /* 0x0000000005047221 */ /* 0x100fe20000000000 */
[--C-:B------:R-:W-:Y:S01]  /*02c0*/  FADD R5, R6, R0.reuse ;  /* 0x0000000006057221 */ /* 0x100fe20000000000 */
[----:B------:R-:W-:Y:S01]  /*02d0*/  FADD R0, R7, R0 ;  /* 0x0000000007007221 */ /* 0x000fe20000000000 */
[----:B---3--:R-:W-:Y:S01]  /*02e0*/  FADD R16, R16, R27 ;  /* 0x0000001b10107221 */ /* 0x008fe20000000000 */
[----:B------:R-:W-:Y:S01]  /*02f0*/  FADD R17, R17, R4 ;  /* 0x0000000411117221 */ /* 0x000fe20000000000 */
[----:B------:R-:W-:Y:S01]  /*0300*/  FADD R18, R18, R5 ;  /* 0x0000000512127221 */ /* 0x000fe20000000000 */
[----:B------:R-:W-:Y:S01]  /*0310*/  FADD R19, R19, R0 ;  /* 0x0000000013137221 */ /* 0x000fe20000000000 */
[--C-:B----4-:R-:W-:Y:S01]  /*0320*/  FADD R5, R8, R20.reuse ;  /* 0x0000001408057221 */ /* 0x110fe20000000000 */
[--C-:B------:R-:W-:Y:S01]  /*0330*/  FADD R0, R9, R20.reuse ;  /* 0x0000001409007221 */ /* 0x100fe20000000000 */
[--C-:B------:R-:W-:Y:S01]  /*0340*/  FADD R7, R10, R20.reuse ;  /* 0x000000140a077221 */ /* 0x100fe20000000000 */
[----:B------:R-:W-:Y:S01]  /*0350*/  FADD R20, R11, R20 ;  /* 0x000000140b147221 */ /* 0x000fe20000000000 */
[----:B-----5:R-:W-:Y:S01]  /*0360*/  FADD R12, R12, R5 ;  /* 0x000000050c0c7221 */ /* 0x020fe20000000000 */
[----:B------:R-:W-:Y:S01]  /*0370*/  FADD R13, R13, R0 ;  /* 0x000000000d0d7221 */ /* 0x000fe20000000000 */
[----:B------:R-:W-:Y:S01]  /*0380*/  FADD R14, R14, R7 ;  /* 0x000000070e0e7221 */ /* 0x000fe20000000000 */
[----:B------:R-:W-:Y:S01]  /*0390*/  FADD R15, R15, R20 ;  /* 0x000000140f0f7221 */ /* 0x000fe20000000000 */
[----:B------:R-:W-:Y:S04]  /*03a0*/  STG.E.128 desc[UR4][R2.64], R16 ;  /* 0x0000001002007986 */ /* 0x000fe8000c101d04 */
[----:B------:R-:W-:Y:S01]  /*03b0*/  STG.E.128 desc[UR4][R2.64+0x800], R12 ;  /* 0x0008000c02007986 */ /* 0x000fe2000c101d04 */
[----:B------:R-:W-:Y:S05]  /*03c0*/  EXIT ;  /* 0x000000000000794d */ /* 0x000fea0003800000 */
.L_x_0:
[----:B------:R-:W-:-:S00]  /*03d0*/  BRA `(.L_x_0) ;  /* 0xfffffffc00fc7947 */ /* 0x000fc0000383ffff */
[----:B------:R-:W-:-:S00]  /*03e0*/  NOP ;  /* 0x0000000000007918 */ /* 0x000fc00000000000 */
        /* <DEDUP_REMOVED lines=9> */
.L_x_1:


//--------------------- .nv.constant0.triton_poi_fused_add_convolution_7 --------------------------
	.section	.nv.constant0.triton_poi_fused_add_convolution_7,"a",@progbits
	.sectionflags	@""
	.align	4
.nv.constant0.triton_poi_fused_add_convolution_7:
	.zero		556
